//
// Generated by NVIDIA NVVM Compiler
//
// Compiler Build ID: CL-36424714
// Cuda compilation tools, release 13.0, V13.0.88
// Based on NVVM 20.0.0
//

.version 9.0
.target sm_100
.address_size 64

	// .globl	_Z13cudaEventLoopi
.extern .func  (.param .b32 func_retval0) vprintf
(
	.param .b64 vprintf_param_0,
	.param .b64 vprintf_param_1
)
;
.global .align 1 .b8 $str[10] = {105, 110, 100, 101, 120, 32, 37, 100, 10};

.visible .entry _Z13cudaEventLoopi(
	.param .u32 _Z13cudaEventLoopi_param_0
)
{
	.local .align 8 .b8 	__local_depot0[8];
	.reg .b64 	%SP;
	.reg .b64 	%SPL;
	.reg .pred 	%p<10>;
	.reg .b32 	%r<109>;
	.reg .b64 	%rd<15>;

	mov.u64 	%SPL, __local_depot0;
	cvta.local.u64 	%SP, %SPL;
	ld.param.u32 	%r17, [_Z13cudaEventLoopi_param_0];
	add.u64 	%rd2, %SP, 0;
	add.u64 	%rd1, %SPL, 0;
	setp.lt.s32 	%p1, %r17, 1;
	@%p1 bra 	$L__BB0_13;
	and.b32  	%r1, %r17, 15;
	setp.lt.u32 	%p2, %r17, 16;
	mov.b32 	%r105, 0;
	@%p2 bra 	$L__BB0_4;
	and.b32  	%r105, %r17, 2147483632;
	mov.b32 	%r103, 0;
	mov.u64 	%rd3, $str;
$L__BB0_3:
	.pragma "nounroll";
	st.local.u32 	[%rd1], %r103;
	cvta.global.u64 	%rd4, %rd3;
	{ // callseq 0, 0
	.param .b64 param0;
	st.param.b64 	[param0], %rd4;
	.param .b64 param1;
	st.param.b64 	[param1], %rd2;
	.param .b32 retval0;
	call.uni (retval0), 
	vprintf, 
	(
	param0, 
	param1
	);
	ld.param.b32 	%r20, [retval0];
	} // callseq 0
	add.s32 	%r22, %r103, 1;
	st.local.u32 	[%rd1], %r22;
	{ // callseq 1, 0
	.param .b64 param0;
	st.param.b64 	[param0], %rd4;
	.param .b64 param1;
	st.param.b64 	[param1], %rd2;
	.param .b32 retval0;
	call.uni (retval0), 
	vprintf, 
	(
	param0, 
	param1
	);
	ld.param.b32 	%r23, [retval0];
	} // callseq 1
	add.s32 	%r25, %r103, 2;
	st.local.u32 	[%rd1], %r25;
	{ // callseq 2, 0
	.param .b64 param0;
	st.param.b64 	[param0], %rd4;
	.param .b64 param1;
	st.param.b64 	[param1], %rd2;
	.param .b32 retval0;
	call.uni (retval0), 
	vprintf, 
	(
	param0, 
	param1
	);
	ld.param.b32 	%r26, [retval0];
	} // callseq 2
	add.s32 	%r28, %r103, 3;
	st.local.u32 	[%rd1], %r28;
	{ // callseq 3, 0
	.param .b64 param0;
	st.param.b64 	[param0], %rd4;
	.param .b64 param1;
	st.param.b64 	[param1], %rd2;
	.param .b32 retval0;
	call.uni (retval0), 
	vprintf, 
	(
	param0, 
	param1
	);
	ld.param.b32 	%r29, [retval0];
	} // callseq 3
	add.s32 	%r31, %r103, 4;
	st.local.u32 	[%rd1], %r31;
	{ // callseq 4, 0
	.param .b64 param0;
	st.param.b64 	[param0], %rd4;
	.param .b64 param1;
	st.param.b64 	[param1], %rd2;
	.param .b32 retval0;
	call.uni (retval0), 
	vprintf, 
	(
	param0, 
	param1
	);
	ld.param.b32 	%r32, [retval0];
	} // callseq 4
	add.s32 	%r34, %r103, 5;
	st.local.u32 	[%rd1], %r34;
	{ // callseq 5, 0
	.param .b64 param0;
	st.param.b64 	[param0], %rd4;
	.param .b64 param1;
	st.param.b64 	[param1], %rd2;
	.param .b32 retval0;
	call.uni (retval0), 
	vprintf, 
	(
	param0, 
	param1
	);
	ld.param.b32 	%r35, [retval0];
	} // callseq 5
	add.s32 	%r37, %r103, 6;
	st.local.u32 	[%rd1], %r37;
	{ // callseq 6, 0
	.param .b64 param0;
	st.param.b64 	[param0], %rd4;
	.param .b64 param1;
	st.param.b64 	[param1], %rd2;
	.param .b32 retval0;
	call.uni (retval0), 
	vprintf, 
	(
	param0, 
	param1
	);
	ld.param.b32 	%r38, [retval0];
	} // callseq 6
	add.s32 	%r40, %r103, 7;
	st.local.u32 	[%rd1], %r40;
	{ // callseq 7, 0
	.param .b64 param0;
	st.param.b64 	[param0], %rd4;
	.param .b64 param1;
	st.param.b64 	[param1], %rd2;
	.param .b32 retval0;
	call.uni (retval0), 
	vprintf, 
	(
	param0, 
	param1
	);
	ld.param.b32 	%r41, [retval0];
	} // callseq 7
	add.s32 	%r43, %r103, 8;
	st.local.u32 	[%rd1], %r43;
	{ // callseq 8, 0
	.param .b64 param0;
	st.param.b64 	[param0], %rd4;
	.param .b64 param1;
	st.param.b64 	[param1], %rd2;
	.param .b32 retval0;
	call.uni (retval0), 
	vprintf, 
	(
	param0, 
	param1
	);
	ld.param.b32 	%r44, [retval0];
	} // callseq 8
	add.s32 	%r46, %r103, 9;
	st.local.u32 	[%rd1], %r46;
	{ // callseq 9, 0
	.param .b64 param0;
	st.param.b64 	[param0], %rd4;
	.param .b64 param1;
	st.param.b64 	[param1], %rd2;
	.param .b32 retval0;
	call.uni (retval0), 
	vprintf, 
	(
	param0, 
	param1
	);
	ld.param.b32 	%r47, [retval0];
	} // callseq 9
	add.s32 	%r49, %r103, 10;
	st.local.u32 	[%rd1], %r49;
	{ // callseq 10, 0
	.param .b64 param0;
	st.param.b64 	[param0], %rd4;
	.param .b64 param1;
	st.param.b64 	[param1], %rd2;
	.param .b32 retval0;
	call.uni (retval0), 
	vprintf, 
	(
	param0, 
	param1
	);
	ld.param.b32 	%r50, [retval0];
	} // callseq 10
	add.s32 	%r52, %r103, 11;
	st.local.u32 	[%rd1], %r52;
	{ // callseq 11, 0
	.param .b64 param0;
	st.param.b64 	[param0], %rd4;
	.param .b64 param1;
	st.param.b64 	[param1], %rd2;
	.param .b32 retval0;
	call.uni (retval0), 
	vprintf, 
	(
	param0, 
	param1
	);
	ld.param.b32 	%r53, [retval0];
	} // callseq 11
	add.s32 	%r55, %r103, 12;
	st.local.u32 	[%rd1], %r55;
	{ // callseq 12, 0
	.param .b64 param0;
	st.param.b64 	[param0], %rd4;
	.param .b64 param1;
	st.param.b64 	[param1], %rd2;
	.param .b32 retval0;
	call.uni (retval0), 
	vprintf, 
	(
	param0, 
	param1
	);
	ld.param.b32 	%r56, [retval0];
	} // callseq 12
	add.s32 	%r58, %r103, 13;
	st.local.u32 	[%rd1], %r58;
	{ // callseq 13, 0
	.param .b64 param0;
	st.param.b64 	[param0], %rd4;
	.param .b64 param1;
	st.param.b64 	[param1], %rd2;
	.param .b32 retval0;
	call.uni (retval0), 
	vprintf, 
	(
	param0, 
	param1
	);
	ld.param.b32 	%r59, [retval0];
	} // callseq 13
	add.s32 	%r61, %r103, 14;
	st.local.u32 	[%rd1], %r61;
	{ // callseq 14, 0
	.param .b64 param0;
	st.param.b64 	[param0], %rd4;
	.param .b64 param1;
	st.param.b64 	[param1], %rd2;
	.param .b32 retval0;
	call.uni (retval0), 
	vprintf, 
	(
	param0, 
	param1
	);
	ld.param.b32 	%r62, [retval0];
	} // callseq 14
	add.s32 	%r64, %r103, 15;
	st.local.u32 	[%rd1], %r64;
	{ // callseq 15, 0
	.param .b64 param0;
	st.param.b64 	[param0], %rd4;
	.param .b64 param1;
	st.param.b64 	[param1], %rd2;
	.param .b32 retval0;
	call.uni (retval0), 
	vprintf, 
	(
	param0, 
	param1
	);
	ld.param.b32 	%r65, [retval0];
	} // callseq 15
	add.s32 	%r103, %r103, 16;
	setp.ne.s32 	%p3, %r103, %r105;
	@%p3 bra 	$L__BB0_3;
$L__BB0_4:
	setp.eq.s32 	%p4, %r1, 0;
	@%p4 bra 	$L__BB0_13;
	and.b32  	%r6, %r17, 7;
	setp.lt.u32 	%p5, %r1, 8;
	@%p5 bra 	$L__BB0_7;
	st.local.u32 	[%rd1], %r105;
	mov.u64 	%rd6, $str;
	cvta.global.u64 	%rd7, %rd6;
	{ // callseq 16, 0
	.param .b64 param0;
	st.param.b64 	[param0], %rd7;
	.param .b64 param1;
	st.param.b64 	[param1], %rd2;
	.param .b32 retval0;
	call.uni (retval0), 
	vprintf, 
	(
	param0, 
	param1
	);
	ld.param.b32 	%r67, [retval0];
	} // callseq 16
	add.s32 	%r69, %r105, 1;
	st.local.u32 	[%rd1], %r69;
	{ // callseq 17, 0
	.param .b64 param0;
	st.param.b64 	[param0], %rd7;
	.param .b64 param1;
	st.param.b64 	[param1], %rd2;
	.param .b32 retval0;
	call.uni (retval0), 
	vprintf, 
	(
	param0, 
	param1
	);
	ld.param.b32 	%r70, [retval0];
	} // callseq 17
	add.s32 	%r72, %r105, 2;
	st.local.u32 	[%rd1], %r72;
	{ // callseq 18, 0
	.param .b64 param0;
	st.param.b64 	[param0], %rd7;
	.param .b64 param1;
	st.param.b64 	[param1], %rd2;
	.param .b32 retval0;
	call.uni (retval0), 
	vprintf, 
	(
	param0, 
	param1
	);
	ld.param.b32 	%r73, [retval0];
	} // callseq 18
	add.s32 	%r75, %r105, 3;
	st.local.u32 	[%rd1], %r75;
	{ // callseq 19, 0
	.param .b64 param0;
	st.param.b64 	[param0], %rd7;
	.param .b64 param1;
	st.param.b64 	[param1], %rd2;
	.param .b32 retval0;
	call.uni (retval0), 
	vprintf, 
	(
	param0, 
	param1
	);
	ld.param.b32 	%r76, [retval0];
	} // callseq 19
	add.s32 	%r78, %r105, 4;
	st.local.u32 	[%rd1], %r78;
	{ // callseq 20, 0
	.param .b64 param0;
	st.param.b64 	[param0], %rd7;
	.param .b64 param1;
	st.param.b64 	[param1], %rd2;
	.param .b32 retval0;
	call.uni (retval0), 
	vprintf, 
	(
	param0, 
	param1
	);
	ld.param.b32 	%r79, [retval0];
	} // callseq 20
	add.s32 	%r81, %r105, 5;
	st.local.u32 	[%rd1], %r81;
	{ // callseq 21, 0
	.param .b64 param0;
	st.param.b64 	[param0], %rd7;
	.param .b64 param1;
	st.param.b64 	[param1], %rd2;
	.param .b32 retval0;
	call.uni (retval0), 
	vprintf, 
	(
	param0, 
	param1
	);
	ld.param.b32 	%r82, [retval0];
	} // callseq 21
	add.s32 	%r84, %r105, 6;
	st.local.u32 	[%rd1], %r84;
	{ // callseq 22, 0
	.param .b64 param0;
	st.param.b64 	[param0], %rd7;
	.param .b64 param1;
	st.param.b64 	[param1], %rd2;
	.param .b32 retval0;
	call.uni (retval0), 
	vprintf, 
	(
	param0, 
	param1
	);
	ld.param.b32 	%r85, [retval0];
	} // callseq 22
	add.s32 	%r87, %r105, 7;
	st.local.u32 	[%rd1], %r87;
	{ // callseq 23, 0
	.param .b64 param0;
	st.param.b64 	[param0], %rd7;
	.param .b64 param1;
	st.param.b64 	[param1], %rd2;
	.param .b32 retval0;
	call.uni (retval0), 
	vprintf, 
	(
	param0, 
	param1
	);
	ld.param.b32 	%r88, [retval0];
	} // callseq 23
	add.s32 	%r105, %r105, 8;
$L__BB0_7:
	setp.eq.s32 	%p6, %r6, 0;
	@%p6 bra 	$L__BB0_13;
	and.b32  	%r9, %r17, 3;
	setp.lt.u32 	%p7, %r6, 4;
	@%p7 bra 	$L__BB0_10;
	st.local.u32 	[%rd1], %r105;
	mov.u64 	%rd9, $str;
	cvta.global.u64 	%rd10, %rd9;
	{ // callseq 24, 0
	.param .b64 param0;
	st.param.b64 	[param0], %rd10;
	.param .b64 param1;
	st.param.b64 	[param1], %rd2;
	.param .b32 retval0;
	call.uni (retval0), 
	vprintf, 
	(
	param0, 
	param1
	);
	ld.param.b32 	%r90, [retval0];
	} // callseq 24
	add.s32 	%r92, %r105, 1;
	st.local.u32 	[%rd1], %r92;
	{ // callseq 25, 0
	.param .b64 param0;
	st.param.b64 	[param0], %rd10;
	.param .b64 param1;
	st.param.b64 	[param1], %rd2;
	.param .b32 retval0;
	call.uni (retval0), 
	vprintf, 
	(
	param0, 
	param1
	);
	ld.param.b32 	%r93, [retval0];
	} // callseq 25
	add.s32 	%r95, %r105, 2;
	st.local.u32 	[%rd1], %r95;
	{ // callseq 26, 0
	.param .b64 param0;
	st.param.b64 	[param0], %rd10;
	.param .b64 param1;
	st.param.b64 	[param1], %rd2;
	.param .b32 retval0;
	call.uni (retval0), 
	vprintf, 
	(
	param0, 
	param1
	);
	ld.param.b32 	%r96, [retval0];
	} // callseq 26
	add.s32 	%r98, %r105, 3;
	st.local.u32 	[%rd1], %r98;
	{ // callseq 27, 0
	.param .b64 param0;
	st.param.b64 	[param0], %rd10;
	.param .b64 param1;
	st.param.b64 	[param1], %rd2;
	.param .b32 retval0;
	call.uni (retval0), 
	vprintf, 
	(
	param0, 
	param1
	);
	ld.param.b32 	%r99, [retval0];
	} // callseq 27
	add.s32 	%r105, %r105, 4;
$L__BB0_10:
	setp.eq.s32 	%p8, %r9, 0;
	@%p8 bra 	$L__BB0_13;
	neg.s32 	%r107, %r9;
	mov.u64 	%rd12, $str;
$L__BB0_12:
	.pragma "nounroll";
	st.local.u32 	[%rd1], %r105;
	cvta.global.u64 	%rd13, %rd12;
	{ // callseq 28, 0
	.param .b64 param0;
	st.param.b64 	[param0], %rd13;
	.param .b64 param1;
	st.param.b64 	[param1], %rd2;
	.param .b32 retval0;
	call.uni (retval0), 
	vprintf, 
	(
	param0, 
	param1
	);
	ld.param.b32 	%r101, [retval0];
	} // callseq 28
	add.s32 	%r105, %r105, 1;
	add.s32 	%r107, %r107, 1;
	setp.ne.s32 	%p9, %r107, 0;
	@%p9 bra 	$L__BB0_12;
$L__BB0_13:
	ret;

}


// ===== COMPILED SASS (sm_100) =====

	.target	sm_100

	.elftype	@"ET_EXEC"


//--------------------- .note.nv.tkinfo           --------------------------
	.section	.note.nv.tkinfo,"",@"SHT_NOTE"
	.sectionflags	@"SHF_NOTE_NV_TKINFO"
	.tkinfo
        /*0018*/ 	.word	0x00000002
        /*0030*/ 	.string	""
        /*0030*/ 	.string	"ptxas"
        /*0030*/ 	.string	"Cuda compilation tools, release 13.0, V13.0.88"
        /*0030*/ 	.string	"Build cuda_13.0.r13.0/compiler.36424714_0"
        /*0030*/ 	.string	"-arch sm_100 -m 64 "



//--------------------- .note.nv.cuinfo           --------------------------
	.section	.note.nv.cuinfo,"",@"SHT_NOTE"
	.sectionflags	@"SHF_NOTE_NV_CUINFO"
        /*0018*/ 	.short	0x0002
        /*001a*/ 	.short	0x0064
        /*001c*/ 	.short	0x0082
	.zero		2


//--------------------- .nv.info                  --------------------------
	.section	.nv.info,"",@"SHT_CUDA_INFO"
	.align	4


	//----- nvinfo : EIATTR_REGCOUNT
	.align		4
        /*0000*/ 	.byte	0x04, 0x2f
        /*0002*/ 	.short	(.L_2 - .L_1)
	.align		4
.L_1:
        /*0004*/ 	.word	index@(_Z13cudaEventLoopi)
        /*0008*/ 	.word	0x00000019


	//----- nvinfo : EIATTR_FRAME_SIZE
	.align		4
.L_2:
        /*000c*/ 	.byte	0x04, 0x11
        /*000e*/ 	.short	(.L_4 - .L_3)
	.align		4
.L_3:
        /*0010*/ 	.word	index@(_Z13cudaEventLoopi)
        /*0014*/ 	.word	0x00000008


	//----- nvinfo : EIATTR_MIN_STACK_SIZE
	.align		4
.L_4:
        /*0018*/ 	.byte	0x04, 0x12
        /*001a*/ 	.short	(.L_6 - .L_5)
	.align		4
.L_5:
        /*001c*/ 	.word	index@(_Z13cudaEventLoopi)
        /*0020*/ 	.word	0x00000008
.L_6:


//--------------------- .nv.compat                --------------------------
	.section	.nv.compat,"",@"SHT_CUDA_COMPAT_INFO"
	.align	4
        /*0000*/ 	.byte	0x02, 0x09, 0x00, 0x00, 0x02, 0x02, 0x01, 0x00, 0x02, 0x05, 0x05, 0x00, 0x03, 0x07, 0x01, 0x01
        /*0010*/ 	.byte	0x02, 0x03, 0x00, 0x00, 0x02, 0x06, 0x01, 0x00, 0x04, 0x0b, 0x08, 0x00, 0x09, 0x00, 0x00, 0x00
        /*0020*/ 	.byte	0x00, 0x00, 0x00, 0x00


//--------------------- .nv.info._Z13cudaEventLoopi --------------------------
	.section	.nv.info._Z13cudaEventLoopi,"",@"SHT_CUDA_INFO"
	.sectionflags	@""
	.align	4


	//----- nvinfo : EIATTR_CUDA_API_VERSION
	.align		4
        /*0000*/ 	.byte	0x04, 0x37
        /*0002*/ 	.short	(.L_8 - .L_7)
.L_7:
        /*0004*/ 	.word	0x00000082


	//----- nvinfo : EIATTR_KPARAM_INFO
	.align		4
.L_8:
        /*0008*/ 	.byte	0x04, 0x17
        /*000a*/ 	.short	(.L_10 - .L_9)
.L_9:
        /*000c*/ 	.word	0x00000000
        /*0010*/ 	.short	0x0000
        /*0012*/ 	.short	0x0000
        /*0014*/ 	.byte	0x00, 0xf0, 0x11, 0x00


	//----- nvinfo : EIATTR_SPARSE_MMA_MASK
	.align		4
.L_10:
        /*0018*/ 	.byte	0x03, 0x50
        /*001a*/ 	.short	0x0000


	//----- nvinfo : EIATTR_MAXREG_COUNT
	.align		4
        /*001c*/ 	.byte	0x03, 0x1b
        /*001e*/ 	.short	0x00ff


	//----- nvinfo : EIATTR_EXTERNS
	.align		4
        /*0020*/ 	.byte	0x04, 0x0f
        /*0022*/ 	.short	(.L_12 - .L_11)


	//   ....[0]....
	.align		4
.L_11:
        /*0024*/ 	.word	index@(vprintf)


	//----- nvinfo : EIATTR_MERCURY_ISA_VERSION
	.align		4
.L_12:
        /*0028*/ 	.byte	0x03, 0x5f
        /*002a*/ 	.short	0x0101


	//----- nvinfo : EIATTR_VRC_CTA_INIT_COUNT
	.align		4
        /*002c*/ 	.byte	0x02, 0x4a
	.zero		1
	.zero		1


	//----- nvinfo : EIATTR_SYSCALL_OFFSETS
	.align		4
        /*0030*/ 	.byte	0x04, 0x46
        /*0032*/ 	.short	(.L_14 - .L_13)


	//   ....[0]....
.L_13:
        /*0034*/ 	.word	0x00000190


	//   ....[1]....
        /*0038*/ 	.word	0x00000230


	//   ....[2]....
        /*003c*/ 	.word	0x000002d0


	//   ....[3]....
        /*0040*/ 	.word	0x00000370


	//   ....[4]....
        /*0044*/ 	.word	0x00000410


	//   ....[5]....
        /*0048*/ 	.word	0x000004b0


	//   ....[6]....
        /*004c*/ 	.word	0x00000550


	//   ....[7]....
        /*0050*/ 	.word	0x000005f0


	//   ....[8]....
        /*0054*/ 	.word	0x00000690


	//   ....[9]....
        /*0058*/ 	.word	0x00000730


	//   ....[10]....
        /*005c*/ 	.word	0x000007d0


	//   ....[11]....
        /*0060*/ 	.word	0x00000870


	//   ....[12]....
        /*0064*/ 	.word	0x00000910


	//   ....[13]....
        /*0068*/ 	.word	0x000009b0


	//   ....[14]....
        /*006c*/ 	.word	0x00000a50


	//   ....[15]....
        /*0070*/ 	.word	0x00000af0


	//   ....[16]....
        /*0074*/ 	.word	0x00000c30


	//   ....[17]....
        /*0078*/ 	.word	0x00000cd0


	//   ....[18]....
        /*007c*/ 	.word	0x00000d70


	//   ....[19]....
        /*0080*/ 	.word	0x00000e10


	//   ....[20]....
        /*0084*/ 	.word	0x00000eb0


	//   ....[21]....
        /*0088*/ 	.word	0x00000f50


	//   ....[22]....
        /*008c*/ 	.word	0x00000ff0


	//   ....[23]....
        /*0090*/ 	.word	0x00001090


	//   ....[24]....
        /*0094*/ 	.word	0x000011a0


	//   ....[25]....
        /*0098*/ 	.word	0x00001240


	//   ....[26]....
        /*009c*/ 	.word	0x000012e0


	//   ....[27]....
        /*00a0*/ 	.word	0x00001380


	//   ....[28]....
        /*00a4*/ 	.word	0x00001490


	//----- nvinfo : EIATTR_EXIT_INSTR_OFFSETS
	.align		4
.L_14:
        /*00a8*/ 	.byte	0x04, 0x1c
        /*00aa*/ 	.short	(.L_16 - .L_15)


	//   ....[0]....
.L_15:
        /*00ac*/ 	.word	0x00000070


	//   ....[1]....
        /*00b0*/ 	.word	0x00000b50


	//   ....[2]....
        /*00b4*/ 	.word	0x000010c0


	//   ....[3]....
        /*00b8*/ 	.word	0x000013b0


	//   ....[4]....
        /*00bc*/ 	.word	0x000014d0


	//----- nvinfo : EIATTR_CRS_STACK_SIZE
	.align		4
.L_16:
        /*00c0*/ 	.byte	0x04, 0x1e
        /*00c2*/ 	.short	(.L_18 - .L_17)
.L_17:
        /*00c4*/ 	.word	0x00000000


	//----- nvinfo : EIATTR_CBANK_PARAM_SIZE
	.align		4
.L_18:
        /*00c8*/ 	.byte	0x03, 0x19
        /*00ca*/ 	.short	0x0004


	//----- nvinfo : EIATTR_PARAM_CBANK
	.align		4
        /*00cc*/ 	.byte	0x04, 0x0a
        /*00ce*/ 	.short	(.L_20 - .L_19)
	.align		4
.L_19:
        /*00d0*/ 	.word	index@(.nv.constant0._Z13cudaEventLoopi)
        /*00d4*/ 	.short	0x0380
        /*00d6*/ 	.short	0x0004


	//----- nvinfo : EIATTR_SW_WAR
	.align		4
.L_20:
        /*00d8*/ 	.byte	0x04, 0x36
        /*00da*/ 	.short	(.L_22 - .L_21)
.L_21:
        /*00dc*/ 	.word	0x00000008
.L_22:


//--------------------- .nv.callgraph             --------------------------
	.section	.nv.callgraph,"",@"SHT_CUDA_CALLGRAPH"
	.align	4
	.sectionentsize	8
	.align		4
        /*0000*/ 	.word	0x00000000
	.align		4
        /*0004*/ 	.word	0xffffffff
	.align		4
        /*0008*/ 	.word	index@(_Z13cudaEventLoopi)
	.align		4
        /*000c*/ 	.word	index@(vprintf)
	.align		4
        /*0010*/ 	.word	0x00000000
	.align		4
        /*0014*/ 	.word	0xfffffffe
	.align		4
        /*0018*/ 	.word	0x00000000
	.align		4
        /*001c*/ 	.word	0xfffffffd
	.align		4
        /*0020*/ 	.word	0x00000000
	.align		4
        /*0024*/ 	.word	0xfffffffc


//--------------------- .nv.constant4             --------------------------
	.section	.nv.constant4,"a",@progbits
	.align	8
	.align		8
.nv.constant4:
        /*0000*/ 	.dword	vprintf
	.align		8
        /*0008*/ 	.dword	$str


//--------------------- .text._Z13cudaEventLoopi  --------------------------
	.section	.text._Z13cudaEventLoopi,"ax",@progbits
	.align	128
        .global         _Z13cudaEventLoopi
        .type           _Z13cudaEventLoopi,@function
        .size           _Z13cudaEventLoopi,(.L_x_35 - _Z13cudaEventLoopi)
        .other          _Z13cudaEventLoopi,@"STO_CUDA_ENTRY STV_DEFAULT"
_Z13cudaEventLoopi:
.text._Z13cudaEventLoopi:
[----:B------:R-:W0:Y:S08]  /*0000*/  LDC R1, c[0x0][0x37c] ;  /* 0x0000df00ff017b82 */ /* 0x000e300000000800 */
[----:B------:R-:W1:Y:S01]  /*0010*/  LDC R0, c[0x0][0x380] ;  /* 0x0000e000ff007b82 */ /* 0x000e620000000800 */
[----:B------:R-:W2:Y:S01]  /*0020*/  LDCU UR4, c[0x0][0x2f8] ;  /* 0x00005f00ff0477ac */ /* 0x000ea20008000800 */
[----:B0-----:R-:W-:Y:S01]  /*0030*/  VIADD R1, R1, 0xfffffff8 ;  /* 0xfffffff801017836 */ /* 0x001fe20000000000 */
[----:B------:R-:W0:Y:S04]  /*0040*/  LDCU UR5, c[0x0][0x2fc] ;  /* 0x00005f80ff0577ac */ /* 0x000e280008000800 */
[----:B--2---:R-:W-:-:S02]  /*0050*/  IADD3 R19, P0, PT, R1, UR4, RZ ;  /* 0x0000000401137c10 */ /* 0x004fc4000ff1e0ff */
[----:B-1----:R-:W-:-:S13]  /*0060*/  ISETP.GE.AND P1, PT, R0, 0x1, PT ;  /* 0x000000010000780c */ /* 0x002fda0003f26270 */
[----:B0-----:R-:W-:Y:S05]  /*0070*/  @!P1 EXIT ;  /* 0x000000000000994d */ /* 0x001fea0003800000 */
[C---:B------:R-:W-:Y:S01]  /*0080*/  ISETP.GE.U32.AND P1, PT, R0.reuse, 0x10, PT ;  /* 0x000000100000780c */ /* 0x040fe20003f26070 */
[----:B------:R-:W-:Y:S02]  /*0090*/  IMAD.X R17, RZ, RZ, UR5, P0 ;  /* 0x00000005ff117e24 */ /* 0x000fe400080e06ff */
[----:B------:R-:W-:Y:S01]  /*00a0*/  HFMA2 R18, -RZ, RZ, 0, 0 ;  /* 0x00000000ff127431 */ /* 0x000fe200000001ff */
[----:B------:R-:W-:-:S09]  /*00b0*/  LOP3.LUT R22, R0, 0xf, RZ, 0xc0, !PT ;  /* 0x0000000f00167812 */ /* 0x000fd200078ec0ff */
[----:B------:R-:W-:Y:S05]  /*00c0*/  @!P1 BRA `(.L_x_0) ;  /* 0x00000008009c9947 */ /* 0x000fea0003800000 */
[----:B------:R-:W-:Y:S01]  /*00d0*/  BSSY.RECONVERGENT B6, `(.L_x_0) ;  /* 0x00000a6000067945 */ /* 0x000fe20003800200 */
[----:B------:R-:W-:Y:S01]  /*00e0*/  LOP3.LUT R18, R0, 0x7ffffff0, RZ, 0xc0, !PT ;  /* 0x7ffffff000127812 */ /* 0x000fe200078ec0ff */
[----:B------:R-:W-:-:S07]  /*00f0*/  IMAD.MOV.U32 R16, RZ, RZ, RZ ;  /* 0x000000ffff107224 */ /* 0x000fce00078e00ff */
.L_x_17:
[----:B------:R-:W-:Y:S01]  /*0100*/  MOV R2, 0x0 ;  /* 0x0000000000027802 */ /* 0x000fe20000000f00 */
[----:B------:R0:W-:Y:S01]  /*0110*/  STL [R1], R16 ;  /* 0x0000001001007387 */ /* 0x0001e20000100800 */
[----:B------:R-:W1:Y:S01]  /*0120*/  LDCU.64 UR4, c[0x4][0x8] ;  /* 0x01000100ff0477ac */ /* 0x000e620008000a00 */
[----:B------:R-:W-:Y:S01]  /*0130*/  IMAD.MOV.U32 R6, RZ, RZ, R19 ;  /* 0x000000ffff067224 */ /* 0x000fe200078e0013 */
[----:B------:R0:W2:Y:S01]  /*0140*/  LDC.64 R8, c[0x4][R2] ;  /* 0x0100000002087b82 */ /* 0x0000a20000000a00 */
[----:B------:R-:W-:Y:S02]  /*0150*/  IMAD.MOV.U32 R7, RZ, RZ, R17 ;  /* 0x000000ffff077224 */ /* 0x000fe400078e0011 */
[----:B-1----:R-:W-:Y:S01]  /*0160*/  IMAD.U32 R4, RZ, RZ, UR4 ;  /* 0x00000004ff047e24 */ /* 0x002fe2000f8e00ff */
[----:B0-----:R-:W-:-:S07]  /*0170*/  MOV R5, UR5 ;  /* 0x0000000500057c02 */ /* 0x001fce0008000f00 */
[----:B------:R-:W-:-:S07]  /*0180*/  LEPC R20, `(.L_x_1) ;  /* 0x000000001014794e */ /* 0x000fce0000000000 */
[----:B--2---:R-:W-:Y:S05]  /*0190*/  CALL.ABS.NOINC R8 ;  /* 0x0000000008007343 */ /* 0x004fea0003c00000 */
.L_x_1:
[----:B------:R-:W-:Y:S01]  /*01a0*/  IADD3 R0, PT, PT, R16, 0x1, RZ ;  /* 0x0000000110007810 */ /* 0x000fe20007ffe0ff */
[----:B------:R0:W1:Y:S01]  /*01b0*/  LDC.64 R8, c[0x4][R2] ;  /* 0x0100000002087b82 */ /* 0x0000620000000a00 */
[----:B------:R-:W2:Y:S01]  /*01c0*/  LDCU.64 UR4, c[0x4][0x8] ;  /* 0x01000100ff0477ac */ /* 0x000ea20008000a00 */
[----:B------:R-:W-:Y:S01]  /*01d0*/  MOV R6, R19 ;  /* 0x0000001300067202 */ /* 0x000fe20000000f00 */
[----:B------:R-:W-:Y:S01]  /*01e0*/  IMAD.MOV.U32 R7, RZ, RZ, R17 ;  /* 0x000000ffff077224 */ /* 0x000fe200078e0011 */
[----:B------:R0:W-:Y:S01]  /*01f0*/  STL [R1], R0 ;  /* 0x0000000001007387 */ /* 0x0001e20000100800 */
[----:B--2---:R-:W-:Y:S02]  /*0200*/  IMAD.U32 R4, RZ, RZ, UR4 ;  /* 0x00000004ff047e24 */ /* 0x004fe4000f8e00ff */
[----:B0-----:R-:W-:-:S07]  /*0210*/  IMAD.U32 R5, RZ, RZ, UR5 ;  /* 0x00000005ff057e24 */ /* 0x001fce000f8e00ff */
[----:B------:R-:W-:-:S07]  /*0220*/  LEPC R20, `(.L_x_2) ;  /* 0x000000001014794e */ /* 0x000fce0000000000 */
[----:B-1----:R-:W-:Y:S05]  /*0230*/  CALL.ABS.NOINC R8 ;  /* 0x0000000008007343 */ /* 0x002fea0003c00000 */
.L_x_2:
[----:B------:R-:W-:Y:S01]  /*0240*/  VIADD R0, R16, 0x2 ;  /* 0x0000000210007836 */ /* 0x000fe20000000000 */
[----:B------:R0:W1:Y:S01]  /*0250*/  LDC.64 R8, c[0x4][R2] ;  /* 0x0100000002087b82 */ /* 0x0000620000000a00 */
[----:B------:R-:W2:Y:S01]  /*0260*/  LDCU.64 UR4, c[0x4][0x8] ;  /* 0x01000100ff0477ac */ /* 0x000ea20008000a00 */
[----:B------:R-:W-:Y:S01]  /*0270*/  IMAD.MOV.U32 R6, RZ, RZ, R19 ;  /* 0x000000ffff067224 */ /* 0x000fe200078e0013 */
[----:B------:R-:W-:Y:S01]  /*0280*/  MOV R7, R17 ;  /* 0x0000001100077202 */ /* 0x000fe20000000f00 */
[----:B------:R0:W-:Y:S01]  /*0290*/  STL [R1], R0 ;  /* 0x0000000001007387 */ /* 0x0001e20000100800 */
[----:B--2---:R-:W-:Y:S01]  /*02a0*/  MOV R4, UR4 ;  /* 0x0000000400047c02 */ /* 0x004fe20008000f00 */
[----:B0-----:R-:W-:-:S07]  /*02b0*/  IMAD.U32 R5, RZ, RZ, UR5 ;  /* 0x00000005ff057e24 */ /* 0x001fce000f8e00ff */
[----:B------:R-:W-:-:S07]  /*02c0*/  LEPC R20, `(.L_x_3) ;  /* 0x000000001014794e */ /* 0x000fce0000000000 */
[----:B-1----:R-:W-:Y:S05]  /*02d0*/  CALL.ABS.NOINC R8 ;  /* 0x0000000008007343 */ /* 0x002fea0003c00000 */
.L_x_3:
[----:B------:R-:W-:Y:S01]  /*02e0*/  VIADD R0, R16, 0x3 ;  /* 0x0000000310007836 */ /* 0x000fe20000000000 */
[----:B------:R0:W1:Y:S01]  /*02f0*/  LDC.64 R8, c[0x4][R2] ;  /* 0x0100000002087b82 */ /* 0x0000620000000a00 */
[----:B------:R-:W2:Y:S01]  /*0300*/  LDCU.64 UR4, c[0x4][0x8] ;  /* 0x01000100ff0477ac */ /* 0x000ea20008000a00 */
[----:B------:R-:W-:Y:S02]  /*0310*/  IMAD.MOV.U32 R6, RZ, RZ, R19 ;  /* 0x000000ffff067224 */ /* 0x000fe400078e0013 */
[----:B------:R0:W-:Y:S01]  /*0320*/  STL [R1], R0 ;  /* 0x0000000001007387 */ /* 0x0001e20000100800 */
[----:B------:R-:W-:Y:S02]  /*0330*/  IMAD.MOV.U32 R7, RZ, RZ, R17 ;  /* 0x000000ffff077224 */ /* 0x000fe400078e0011 */
[----:B--2---:R-:W-:Y:S01]  /*0340*/  IMAD.U32 R4, RZ, RZ, UR4 ;  /* 0x00000004ff047e24 */ /* 0x004fe2000f8e00ff */
[----:B0-----:R-:W-:-:S07]  /*0350*/  MOV R5, UR5 ;  /* 0x0000000500057c02 */ /* 0x001fce0008000f00 */
[----:B------:R-:W-:-:S07]  /*0360*/  LEPC R20, `(.L_x_4) ;  /* 0x000000001014794e */ /* 0x000fce0000000000 */
[----:B-1----:R-:W-:Y:S05]  /*0370*/  CALL.ABS.NOINC R8 ;  /* 0x0000000008007343 */ /* 0x002fea0003c00000 */
.L_x_4:
        /* <DEDUP_REMOVED lines=10> */
.L_x_5:
        /* <DEDUP_REMOVED lines=10> */
.L_x_6:
        /* <DEDUP_REMOVED lines=10> */
.L_x_7:
        /* <DEDUP_REMOVED lines=10> */
.L_x_8:
        /* <DEDUP_REMOVED lines=10> */
.L_x_9:
        /* <DEDUP_REMOVED lines=10> */
.L_x_10:
        /* <DEDUP_REMOVED lines=10> */
.L_x_11:
        /* <DEDUP_REMOVED lines=10> */
.L_x_12:
        /* <DEDUP_REMOVED lines=10> */
.L_x_13:
        /* <DEDUP_REMOVED lines=10> */
.L_x_14:
        /* <DEDUP_REMOVED lines=10> */
.L_x_15:
[----:B------:R-:W-:Y:S01]  /*0a60*/  VIADD R0, R16, 0xf ;  /* 0x0000000f10007836 */ /* 0x000fe20000000000 */
[----:B------:R-:W0:Y:S01]  /*0a70*/  LDC.64 R2, c[0x4][R2] ;  /* 0x0100000002027b82 */ /* 0x000e220000000a00 */
[----:B------:R-:W1:Y:S01]  /*0a80*/  LDCU.64 UR4, c[0x4][0x8] ;  /* 0x01000100ff0477ac */ /* 0x000e620008000a00 */
[----:B------:R-:W-:Y:S02]  /*0a90*/  IMAD.MOV.U32 R6, RZ, RZ, R19 ;  /* 0x000000ffff067224 */ /* 0x000fe400078e0013 */
[----:B------:R2:W-:Y:S01]  /*0aa0*/  STL [R1], R0 ;  /* 0x0000000001007387 */ /* 0x0005e20000100800 */
[----:B------:R-:W-:Y:S02]  /*0ab0*/  IMAD.MOV.U32 R7, RZ, RZ, R17 ;  /* 0x000000ffff077224 */ /* 0x000fe400078e0011 */
[----:B-1----:R-:W-:Y:S01]  /*0ac0*/  IMAD.U32 R4, RZ, RZ, UR4 ;  /* 0x00000004ff047e24 */ /* 0x002fe2000f8e00ff */
[----:B--2---:R-:W-:-:S07]  /*0ad0*/  MOV R5, UR5 ;  /* 0x0000000500057c02 */ /* 0x004fce0008000f00 */
[----:B------:R-:W-:-:S07]  /*0ae0*/  LEPC R20, `(.L_x_16) ;  /* 0x000000001014794e */ /* 0x000fce0000000000 */
[----:B0-----:R-:W-:Y:S05]  /*0af0*/  CALL.ABS.NOINC R2 ;  /* 0x0000000002007343 */ /* 0x001fea0003c00000 */
.L_x_16:
[----:B------:R-:W-:-:S04]  /*0b00*/  IADD3 R16, PT, PT, R16, 0x10, RZ ;  /* 0x0000001010107810 */ /* 0x000fc80007ffe0ff */
[----:B------:R-:W-:-:S13]  /*0b10*/  ISETP.NE.AND P0, PT, R16, R18, PT ;  /* 0x000000121000720c */ /* 0x000fda0003f05270 */
[----:B------:R-:W-:Y:S05]  /*0b20*/  @P0 BRA `(.L_x_17) ;  /* 0xfffffff400740947 */ /* 0x000fea000383ffff */
[----:B------:R-:W-:Y:S05]  /*0b30*/  BSYNC.RECONVERGENT B6 ;  /* 0x0000000000067941 */ /* 0x000fea0003800200 */
.L_x_0:
[----:B------:R-:W-:-:S13]  /*0b40*/  ISETP.NE.AND P0, PT, R22, RZ, PT ;  /* 0x000000ff1600720c */ /* 0x000fda0003f05270 */
[----:B------:R-:W-:Y:S05]  /*0b50*/  @!P0 EXIT ;  /* 0x000000000000894d */ /* 0x000fea0003800000 */
[----:B------:R-:W0:Y:S01]  /*0b60*/  LDC R16, c[0x0][0x380] ;  /* 0x0000e000ff107b82 */ /* 0x000e220000000800 */
[----:B------:R-:W-:Y:S02]  /*0b70*/  ISETP.GE.U32.AND P0, PT, R22, 0x8, PT ;  /* 0x000000081600780c */ /* 0x000fe40003f06070 */
[----:B0-----:R-:W-:-:S11]  /*0b80*/  LOP3.LUT R16, R16, 0x7, RZ, 0xc0, !PT ;  /* 0x0000000710107812 */ /* 0x001fd600078ec0ff */
[----:B------:R-:W-:Y:S05]  /*0b90*/  @!P0 BRA `(.L_x_18) ;  /* 0x0000000400448947 */ /* 0x000fea0003800000 */
[----:B------:R-:W-:Y:S01]  /*0ba0*/  MOV R2, 0x0 ;  /* 0x0000000000027802 */ /* 0x000fe20000000f00 */
[----:B------:R0:W-:Y:S01]  /*0bb0*/  STL [R1], R18 ;  /* 0x0000001201007387 */ /* 0x0001e20000100800 */
[----:B------:R-:W1:Y:S01]  /*0bc0*/  LDCU.64 UR4, c[0x4][0x8] ;  /* 0x01000100ff0477ac */ /* 0x000e620008000a00 */
[----:B------:R-:W-:Y:S01]  /*0bd0*/  MOV R6, R19 ;  /* 0x0000001300067202 */ /* 0x000fe20000000f00 */
[----:B------:R0:W2:Y:S01]  /*0be0*/  LDC.64 R8, c[0x4][R2] ;  /* 0x0100000002087b82 */ /* 0x0000a20000000a00 */
[----:B------:R-:W-:Y:S02]  /*0bf0*/  IMAD.MOV.U32 R7, RZ, RZ, R17 ;  /* 0x000000ffff077224 */ /* 0x000fe400078e0011 */
[----:B-1----:R-:W-:Y:S02]  /*0c00*/  IMAD.U32 R4, RZ, RZ, UR4 ;  /* 0x00000004ff047e24 */ /* 0x002fe4000f8e00ff */
[----:B0-----:R-:W-:-:S07]  /*0c10*/  IMAD.U32 R5, RZ, RZ, UR5 ;  /* 0x00000005ff057e24 */ /* 0x001fce000f8e00ff */
[----:B------:R-:W-:-:S07]  /*0c20*/  LEPC R20, `(.L_x_19) ;  /* 0x000000001014794e */ /* 0x000fce0000000000 */
[----:B--2---:R-:W-:Y:S05]  /*0c30*/  CALL.ABS.NOINC R8 ;  /* 0x0000000008007343 */ /* 0x004fea0003c00000 */
.L_x_19:
        /* <DEDUP_REMOVED lines=10> */
.L_x_20:
        /* <DEDUP_REMOVED lines=10> */
.L_x_21:
        /* <DEDUP_REMOVED lines=10> */
.L_x_22:
        /* <DEDUP_REMOVED lines=10> */
.L_x_23:
        /* <DEDUP_REMOVED lines=10> */
.L_x_24:
        /* <DEDUP_REMOVED lines=10> */
.L_x_25:
[----:B------:R-:W-:Y:S01]  /*1000*/  VIADD R0, R18, 0x7 ;  /* 0x0000000712007836 */ /* 0x000fe20000000000 */
[----:B------:R-:W0:Y:S01]  /*1010*/  LDC.64 R2, c[0x4][R2] ;  /* 0x0100000002027b82 */ /* 0x000e220000000a00 */
[----:B------:R-:W1:Y:S01]  /*1020*/  LDCU.64 UR4, c[0x4][0x8] ;  /* 0x01000100ff0477ac */ /* 0x000e620008000a00 */
[----:B------:R-:W-:Y:S01]  /*1030*/  IMAD.MOV.U32 R6, RZ, RZ, R19 ;  /* 0x000000ffff067224 */ /* 0x000fe200078e0013 */
[----:B------:R-:W-:Y:S01]  /*1040*/  MOV R7, R17 ;  /* 0x0000001100077202 */ /* 0x000fe20000000f00 */
[----:B------:R2:W-:Y:S01]  /*1050*/  STL [R1], R0 ;  /* 0x0000000001007387 */ /* 0x0005e20000100800 */
[----:B-1----:R-:W-:Y:S01]  /*1060*/  MOV R4, UR4 ;  /* 0x0000000400047c02 */ /* 0x002fe20008000f00 */
[----:B--2---:R-:W-:-:S07]  /*1070*/  IMAD.U32 R5, RZ, RZ, UR5 ;  /* 0x00000005ff057e24 */ /* 0x004fce000f8e00ff */
[----:B------:R-:W-:-:S07]  /*1080*/  LEPC R20, `(.L_x_26) ;  /* 0x000000001014794e */ /* 0x000fce0000000000 */
[----:B0-----:R-:W-:Y:S05]  /*1090*/  CALL.ABS.NOINC R2 ;  /* 0x0000000002007343 */ /* 0x001fea0003c00000 */
.L_x_26:
[----:B------:R-:W-:-:S07]  /*10a0*/  VIADD R18, R18, 0x8 ;  /* 0x0000000812127836 */ /* 0x000fce0000000000 */
.L_x_18:
        /* <DEDUP_REMOVED lines=16> */
.L_x_28:
        /* <DEDUP_REMOVED lines=10> */
.L_x_29:
        /* <DEDUP_REMOVED lines=10> */
.L_x_30:
[----:B------:R-:W-:Y:S01]  /*12f0*/  VIADD R0, R18, 0x3 ;  /* 0x0000000312007836 */ /* 0x000fe20000000000 */
[----:B------:R-:W0:Y:S01]  /*1300*/  LDC.64 R2, c[0x4][R2] ;  /* 0x0100000002027b82 */ /* 0x000e220000000a00 */
[----:B------:R-:W1:Y:S01]  /*1310*/  LDCU.64 UR4, c[0x4][0x8] ;  /* 0x01000100ff0477ac */ /* 0x000e620008000a00 */
[----:B------:R-:W-:Y:S01]  /*1320*/  IMAD.MOV.U32 R6, RZ, RZ, R19 ;  /* 0x000000ffff067224 */ /* 0x000fe200078e0013 */
[----:B------:R-:W-:Y:S01]  /*1330*/  MOV R7, R17 ;  /* 0x0000001100077202 */ /* 0x000fe20000000f00 */
[----:B------:R2:W-:Y:S01]  /*1340*/  STL [R1], R0 ;  /* 0x0000000001007387 */ /* 0x0005e20000100800 */
[----:B-1----:R-:W-:Y:S01]  /*1350*/  IMAD.U32 R4, RZ, RZ, UR4 ;  /* 0x00000004ff047e24 */ /* 0x002fe2000f8e00ff */
[----:B--2---:R-:W-:-:S07]  /*1360*/  MOV R5, UR5 ;  /* 0x0000000500057c02 */ /* 0x004fce0008000f00 */
[----:B------:R-:W-:-:S07]  /*1370*/  LEPC R20, `(.L_x_31) ;  /* 0x000000001014794e */ /* 0x000fce0000000000 */
[----:B0-----:R-:W-:Y:S05]  /*1380*/  CALL.ABS.NOINC R2 ;  /* 0x0000000002007343 */ /* 0x001fea0003c00000 */
.L_x_31:
[----:B------:R-:W-:-:S07]  /*1390*/  VIADD R18, R18, 0x4 ;  /* 0x0000000412127836 */ /* 0x000fce0000000000 */
.L_x_27:
[----:B------:R-:W-:-:S13]  /*13a0*/  ISETP.NE.AND P0, PT, R16, RZ, PT ;  /* 0x000000ff1000720c */ /* 0x000fda0003f05270 */
[----:B------:R-:W-:Y:S05]  /*13b0*/  @!P0 EXIT ;  /* 0x000000000000894d */ /* 0x000fea0003800000 */
[----:B------:R-:W-:-:S07]  /*13c0*/  IADD3 R2, PT, PT, -R16, RZ, RZ ;  /* 0x000000ff10027210 */ /* 0x000fce0007ffe1ff */
.L_x_33:
[----:B------:R-:W-:Y:S01]  /*13d0*/  MOV R0, 0x0 ;  /* 0x0000000000007802 */ /* 0x000fe20000000f00 */
[----:B------:R0:W-:Y:S01]  /*13e0*/  STL [R1], R18 ;  /* 0x0000001201007387 */ /* 0x0001e20000100800 */
[----:B------:R-:W1:Y:S01]  /*13f0*/  LDCU.64 UR4, c[0x4][0x8] ;  /* 0x01000100ff0477ac */ /* 0x000e620008000a00 */
[----:B------:R-:W-:Y:S01]  /*1400*/  VIADD R2, R2, 0x1 ;  /* 0x0000000102027836 */ /* 0x000fe20000000000 */
[----:B------:R0:W2:Y:S01]  /*1410*/  LDC.64 R8, c[0x4][R0] ;  /* 0x0100000000087b82 */ /* 0x0000a20000000a00 */
[----:B------:R-:W-:Y:S01]  /*1420*/  MOV R6, R19 ;  /* 0x0000001300067202 */ /* 0x000fe20000000f00 */
[----:B------:R-:W-:Y:S02]  /*1430*/  IMAD.MOV.U32 R7, RZ, RZ, R17 ;  /* 0x000000ffff077224 */ /* 0x000fe400078e0011 */
[----:B------:R-:W-:-:S04]  /*1440*/  ISETP.NE.AND P0, PT, R2, RZ, PT ;  /* 0x000000ff0200720c */ /* 0x000fc80003f05270 */
[----:B------:R-:W-:Y:S02]  /*1450*/  P2R R16, PR, RZ, 0x1 ;  /* 0x00000001ff107803 */ /* 0x000fe40000000000 */
[----:B-1----:R-:W-:Y:S01]  /*1460*/  MOV R4, UR4 ;  /* 0x0000000400047c02 */ /* 0x002fe20008000f00 */
[----:B0-----:R-:W-:-:S07]  /*1470*/  IMAD.U32 R5, RZ, RZ, UR5 ;  /* 0x00000005ff057e24 */ /* 0x001fce000f8e00ff */
[----:B------:R-:W-:-:S07]  /*1480*/  LEPC R20, `(.L_x_32) ;  /* 0x000000001014794e */ /* 0x000fce0000000000 */
[----:B--2---:R-:W-:Y:S05]  /*1490*/  CALL.ABS.NOINC R8 ;  /* 0x0000000008007343 */ /* 0x004fea0003c00000 */
.L_x_32:
[----:B------:R-:W-:Y:S02]  /*14a0*/  ISETP.NE.AND P6, PT, R16, RZ, PT ;  /* 0x000000ff1000720c */ /* 0x000fe40003fc5270 */
[----:B------:R-:W-:-:S11]  /*14b0*/  IADD3 R18, PT, PT, R18, 0x1, RZ ;  /* 0x0000000112127810 */ /* 0x000fd60007ffe0ff */
[----:B------:R-:W-:Y:S05]  /*14c0*/  @P6 BRA `(.L_x_33) ;  /* 0xfffffffc00c06947 */ /* 0x000fea000383ffff */
[----:B------:R-:W-:Y:S05]  /*14d0*/  EXIT ;  /* 0x000000000000794d */ /* 0x000fea0003800000 */
.L_x_34:
[----:B------:R-:W-:-:S00]  /*14e0*/  BRA `(.L_x_34) ;  /* 0xfffffffc00fc7947 */ /* 0x000fc0000383ffff */
[----:B------:R-:W-:-:S00]  /*14f0*/  NOP ;  /* 0x0000000000007918 */ /* 0x000fc00000000000 */
        /* <DEDUP_REMOVED lines=8> */
.L_x_35:


//--------------------- .nv.global.init           --------------------------
	.section	.nv.global.init,"aw",@progbits
.nv.global.init:
	.type		$str,@object
	.size		$str,(.L_0 - $str)
$str:
        /*0000*/ 	.byte	0x69, 0x6e, 0x64, 0x65, 0x78, 0x20, 0x25, 0x64, 0x0a, 0x00
.L_0:


//--------------------- .nv.shared.reserved.0     --------------------------
	.section	.nv.shared.reserved.0,"aw",@nobits
	.weak		__nv_reservedSMEM_offset_0_alias
	.size		__nv_reservedSMEM_offset_0_alias, 0, 64
	.other		__nv_reservedSMEM_offset_0_alias,@"STO_CUDA_RESERVED_SHARED STV_DEFAULT"
__nv_reservedSMEM_offset_0_alias:
	.zero		0
	.zero		64


//--------------------- .nv.constant0._Z13cudaEventLoopi --------------------------
	.section	.nv.constant0._Z13cudaEventLoopi,"a",@progbits
	.sectionflags	@""
	.align	4
.nv.constant0._Z13cudaEventLoopi:
	.zero		900


//--------------------- SYMBOLS --------------------------

	.type		.nv.reservedSmem.offset0,@object
	.size		.nv.reservedSmem.offset0,0x4
	.type		vprintf,@function
